//
// Generated by NVIDIA NVVM Compiler
//
// Compiler Build ID: CL-36424714
// Cuda compilation tools, release 13.0, V13.0.88
// Based on NVVM 20.0.0
//

.version 9.0
.target sm_100
.address_size 64

	// .globl	_Z9matAddRowPiS_S_ii

.visible .entry _Z9matAddRowPiS_S_ii(
	.param .u64 .ptr .align 1 _Z9matAddRowPiS_S_ii_param_0,
	.param .u64 .ptr .align 1 _Z9matAddRowPiS_S_ii_param_1,
	.param .u64 .ptr .align 1 _Z9matAddRowPiS_S_ii_param_2,
	.param .u32 _Z9matAddRowPiS_S_ii_param_3,
	.param .u32 _Z9matAddRowPiS_S_ii_param_4
)
{
	.reg .pred 	%p<12>;
	.reg .b32 	%r<125>;
	.reg .b64 	%rd<26>;

	ld.param.u64 	%rd7, [_Z9matAddRowPiS_S_ii_param_0];
	ld.param.u64 	%rd8, [_Z9matAddRowPiS_S_ii_param_1];
	ld.param.u64 	%rd9, [_Z9matAddRowPiS_S_ii_param_2];
	ld.param.u32 	%r24, [_Z9matAddRowPiS_S_ii_param_3];
	ld.param.u32 	%r23, [_Z9matAddRowPiS_S_ii_param_4];
	cvta.to.global.u64 	%rd1, %rd9;
	cvta.to.global.u64 	%rd2, %rd8;
	cvta.to.global.u64 	%rd3, %rd7;
	mov.u32 	%r25, %ctaid.x;
	mov.u32 	%r26, %ntid.x;
	mov.u32 	%r27, %tid.x;
	mad.lo.s32 	%r1, %r25, %r26, %r27;
	setp.ge.s32 	%p1, %r1, %r24;
	setp.lt.s32 	%p2, %r23, 1;
	or.pred  	%p3, %p1, %p2;
	@%p3 bra 	$L__BB0_13;
	mul.lo.s32 	%r2, %r23, %r1;
	and.b32  	%r3, %r23, 15;
	setp.lt.u32 	%p4, %r23, 16;
	mov.b32 	%r121, 0;
	@%p4 bra 	$L__BB0_4;
	and.b32  	%r121, %r23, 2147483632;
	neg.s32 	%r119, %r121;
	add.s64 	%rd4, %rd3, 32;
	add.s64 	%rd5, %rd2, 32;
	add.s64 	%rd6, %rd1, 32;
	mov.u32 	%r118, %r2;
$L__BB0_3:
	.pragma "nounroll";
	mul.wide.s32 	%rd10, %r118, 4;
	add.s64 	%rd11, %rd4, %rd10;
	add.s64 	%rd12, %rd5, %rd10;
	add.s64 	%rd13, %rd6, %rd10;
	ld.global.u32 	%r29, [%rd11+-32];
	ld.global.u32 	%r30, [%rd12+-32];
	add.s32 	%r31, %r30, %r29;
	st.global.u32 	[%rd13+-32], %r31;
	ld.global.u32 	%r32, [%rd11+-28];
	ld.global.u32 	%r33, [%rd12+-28];
	add.s32 	%r34, %r33, %r32;
	st.global.u32 	[%rd13+-28], %r34;
	ld.global.u32 	%r35, [%rd11+-24];
	ld.global.u32 	%r36, [%rd12+-24];
	add.s32 	%r37, %r36, %r35;
	st.global.u32 	[%rd13+-24], %r37;
	ld.global.u32 	%r38, [%rd11+-20];
	ld.global.u32 	%r39, [%rd12+-20];
	add.s32 	%r40, %r39, %r38;
	st.global.u32 	[%rd13+-20], %r40;
	ld.global.u32 	%r41, [%rd11+-16];
	ld.global.u32 	%r42, [%rd12+-16];
	add.s32 	%r43, %r42, %r41;
	st.global.u32 	[%rd13+-16], %r43;
	ld.global.u32 	%r44, [%rd11+-12];
	ld.global.u32 	%r45, [%rd12+-12];
	add.s32 	%r46, %r45, %r44;
	st.global.u32 	[%rd13+-12], %r46;
	ld.global.u32 	%r47, [%rd11+-8];
	ld.global.u32 	%r48, [%rd12+-8];
	add.s32 	%r49, %r48, %r47;
	st.global.u32 	[%rd13+-8], %r49;
	ld.global.u32 	%r50, [%rd11+-4];
	ld.global.u32 	%r51, [%rd12+-4];
	add.s32 	%r52, %r51, %r50;
	st.global.u32 	[%rd13+-4], %r52;
	ld.global.u32 	%r53, [%rd11];
	ld.global.u32 	%r54, [%rd12];
	add.s32 	%r55, %r54, %r53;
	st.global.u32 	[%rd13], %r55;
	ld.global.u32 	%r56, [%rd11+4];
	ld.global.u32 	%r57, [%rd12+4];
	add.s32 	%r58, %r57, %r56;
	st.global.u32 	[%rd13+4], %r58;
	ld.global.u32 	%r59, [%rd11+8];
	ld.global.u32 	%r60, [%rd12+8];
	add.s32 	%r61, %r60, %r59;
	st.global.u32 	[%rd13+8], %r61;
	ld.global.u32 	%r62, [%rd11+12];
	ld.global.u32 	%r63, [%rd12+12];
	add.s32 	%r64, %r63, %r62;
	st.global.u32 	[%rd13+12], %r64;
	ld.global.u32 	%r65, [%rd11+16];
	ld.global.u32 	%r66, [%rd12+16];
	add.s32 	%r67, %r66, %r65;
	st.global.u32 	[%rd13+16], %r67;
	ld.global.u32 	%r68, [%rd11+20];
	ld.global.u32 	%r69, [%rd12+20];
	add.s32 	%r70, %r69, %r68;
	st.global.u32 	[%rd13+20], %r70;
	ld.global.u32 	%r71, [%rd11+24];
	ld.global.u32 	%r72, [%rd12+24];
	add.s32 	%r73, %r72, %r71;
	st.global.u32 	[%rd13+24], %r73;
	ld.global.u32 	%r74, [%rd11+28];
	ld.global.u32 	%r75, [%rd12+28];
	add.s32 	%r76, %r75, %r74;
	st.global.u32 	[%rd13+28], %r76;
	add.s32 	%r119, %r119, 16;
	add.s32 	%r118, %r118, 16;
	setp.ne.s32 	%p5, %r119, 0;
	@%p5 bra 	$L__BB0_3;
$L__BB0_4:
	setp.eq.s32 	%p6, %r3, 0;
	@%p6 bra 	$L__BB0_13;
	and.b32  	%r11, %r23, 7;
	setp.lt.u32 	%p7, %r3, 8;
	@%p7 bra 	$L__BB0_7;
	add.s32 	%r77, %r121, %r2;
	mul.wide.s32 	%rd14, %r77, 4;
	add.s64 	%rd15, %rd3, %rd14;
	ld.global.u32 	%r78, [%rd15];
	add.s64 	%rd16, %rd2, %rd14;
	ld.global.u32 	%r79, [%rd16];
	add.s32 	%r80, %r79, %r78;
	add.s64 	%rd17, %rd1, %rd14;
	st.global.u32 	[%rd17], %r80;
	ld.global.u32 	%r81, [%rd15+4];
	ld.global.u32 	%r82, [%rd16+4];
	add.s32 	%r83, %r82, %r81;
	st.global.u32 	[%rd17+4], %r83;
	ld.global.u32 	%r84, [%rd15+8];
	ld.global.u32 	%r85, [%rd16+8];
	add.s32 	%r86, %r85, %r84;
	st.global.u32 	[%rd17+8], %r86;
	ld.global.u32 	%r87, [%rd15+12];
	ld.global.u32 	%r88, [%rd16+12];
	add.s32 	%r89, %r88, %r87;
	st.global.u32 	[%rd17+12], %r89;
	ld.global.u32 	%r90, [%rd15+16];
	ld.global.u32 	%r91, [%rd16+16];
	add.s32 	%r92, %r91, %r90;
	st.global.u32 	[%rd17+16], %r92;
	ld.global.u32 	%r93, [%rd15+20];
	ld.global.u32 	%r94, [%rd16+20];
	add.s32 	%r95, %r94, %r93;
	st.global.u32 	[%rd17+20], %r95;
	ld.global.u32 	%r96, [%rd15+24];
	ld.global.u32 	%r97, [%rd16+24];
	add.s32 	%r98, %r97, %r96;
	st.global.u32 	[%rd17+24], %r98;
	ld.global.u32 	%r99, [%rd15+28];
	ld.global.u32 	%r100, [%rd16+28];
	add.s32 	%r101, %r100, %r99;
	st.global.u32 	[%rd17+28], %r101;
	add.s32 	%r121, %r121, 8;
$L__BB0_7:
	setp.eq.s32 	%p8, %r11, 0;
	@%p8 bra 	$L__BB0_13;
	and.b32  	%r14, %r23, 3;
	setp.lt.u32 	%p9, %r11, 4;
	@%p9 bra 	$L__BB0_10;
	add.s32 	%r102, %r121, %r2;
	mul.wide.s32 	%rd18, %r102, 4;
	add.s64 	%rd19, %rd3, %rd18;
	ld.global.u32 	%r103, [%rd19];
	add.s64 	%rd20, %rd2, %rd18;
	ld.global.u32 	%r104, [%rd20];
	add.s32 	%r105, %r104, %r103;
	add.s64 	%rd21, %rd1, %rd18;
	st.global.u32 	[%rd21], %r105;
	ld.global.u32 	%r106, [%rd19+4];
	ld.global.u32 	%r107, [%rd20+4];
	add.s32 	%r108, %r107, %r106;
	st.global.u32 	[%rd21+4], %r108;
	ld.global.u32 	%r109, [%rd19+8];
	ld.global.u32 	%r110, [%rd20+8];
	add.s32 	%r111, %r110, %r109;
	st.global.u32 	[%rd21+8], %r111;
	ld.global.u32 	%r112, [%rd19+12];
	ld.global.u32 	%r113, [%rd20+12];
	add.s32 	%r114, %r113, %r112;
	st.global.u32 	[%rd21+12], %r114;
	add.s32 	%r121, %r121, 4;
$L__BB0_10:
	setp.eq.s32 	%p10, %r14, 0;
	@%p10 bra 	$L__BB0_13;
	add.s32 	%r124, %r121, %r2;
	neg.s32 	%r123, %r14;
$L__BB0_12:
	.pragma "nounroll";
	mul.wide.s32 	%rd22, %r124, 4;
	add.s64 	%rd23, %rd1, %rd22;
	add.s64 	%rd24, %rd2, %rd22;
	add.s64 	%rd25, %rd3, %rd22;
	ld.global.u32 	%r115, [%rd25];
	ld.global.u32 	%r116, [%rd24];
	add.s32 	%r117, %r116, %r115;
	st.global.u32 	[%rd23], %r117;
	add.s32 	%r124, %r124, 1;
	add.s32 	%r123, %r123, 1;
	setp.ne.s32 	%p11, %r123, 0;
	@%p11 bra 	$L__BB0_12;
$L__BB0_13:
	ret;

}


// ===== COMPILED SASS (sm_100) =====

	.target	sm_100

	.elftype	@"ET_EXEC"


//--------------------- .note.nv.tkinfo           --------------------------
	.section	.note.nv.tkinfo,"",@"SHT_NOTE"
	.sectionflags	@"SHF_NOTE_NV_TKINFO"
	.tkinfo
        /*0018*/ 	.word	0x00000002
        /*0030*/ 	.string	""
        /*0030*/ 	.string	"ptxas"
        /*0030*/ 	.string	"Cuda compilation tools, release 13.0, V13.0.88"
        /*0030*/ 	.string	"Build cuda_13.0.r13.0/compiler.36424714_0"
        /*0030*/ 	.string	"-arch sm_100 -m 64 "



//--------------------- .note.nv.cuinfo           --------------------------
	.section	.note.nv.cuinfo,"",@"SHT_NOTE"
	.sectionflags	@"SHF_NOTE_NV_CUINFO"
        /*0018*/ 	.short	0x0002
        /*001a*/ 	.short	0x0064
        /*001c*/ 	.short	0x0082
	.zero		2


//--------------------- .nv.info                  --------------------------
	.section	.nv.info,"",@"SHT_CUDA_INFO"
	.align	4


	//----- nvinfo : EIATTR_REGCOUNT
	.align		4
        /*0000*/ 	.byte	0x04, 0x2f
        /*0002*/ 	.short	(.L_1 - .L_0)
	.align		4
.L_0:
        /*0004*/ 	.word	index@(_Z9matAddRowPiS_S_ii)
        /*0008*/ 	.word	0x00000016


	//----- nvinfo : EIATTR_FRAME_SIZE
	.align		4
.L_1:
        /*000c*/ 	.byte	0x04, 0x11
        /*000e*/ 	.short	(.L_3 - .L_2)
	.align		4
.L_2:
        /*0010*/ 	.word	index@(_Z9matAddRowPiS_S_ii)
        /*0014*/ 	.word	0x00000000


	//----- nvinfo : EIATTR_MIN_STACK_SIZE
	.align		4
.L_3:
        /*0018*/ 	.byte	0x04, 0x12
        /*001a*/ 	.short	(.L_5 - .L_4)
	.align		4
.L_4:
        /*001c*/ 	.word	index@(_Z9matAddRowPiS_S_ii)
        /*0020*/ 	.word	0x00000000
.L_5:


//--------------------- .nv.compat                --------------------------
	.section	.nv.compat,"",@"SHT_CUDA_COMPAT_INFO"
	.align	4
        /*0000*/ 	.byte	0x02, 0x09, 0x00, 0x00, 0x02, 0x02, 0x01, 0x00, 0x02, 0x05, 0x05, 0x00, 0x03, 0x07, 0x01, 0x01
        /*0010*/ 	.byte	0x02, 0x03, 0x00, 0x00, 0x02, 0x06, 0x01, 0x00, 0x04, 0x0b, 0x08, 0x00, 0x09, 0x00, 0x00, 0x00
        /*0020*/ 	.byte	0x00, 0x00, 0x00, 0x00


//--------------------- .nv.info._Z9matAddRowPiS_S_ii --------------------------
	.section	.nv.info._Z9matAddRowPiS_S_ii,"",@"SHT_CUDA_INFO"
	.sectionflags	@""
	.align	4


	//----- nvinfo : EIATTR_CUDA_API_VERSION
	.align		4
        /*0000*/ 	.byte	0x04, 0x37
        /*0002*/ 	.short	(.L_7 - .L_6)
.L_6:
        /*0004*/ 	.word	0x00000082


	//----- nvinfo : EIATTR_KPARAM_INFO
	.align		4
.L_7:
        /*0008*/ 	.byte	0x04, 0x17
        /*000a*/ 	.short	(.L_9 - .L_8)
.L_8:
        /*000c*/ 	.word	0x00000000
        /*0010*/ 	.short	0x0004
        /*0012*/ 	.short	0x001c
        /*0014*/ 	.byte	0x00, 0xf0, 0x11, 0x00


	//----- nvinfo : EIATTR_KPARAM_INFO
	.align		4
.L_9:
        /*0018*/ 	.byte	0x04, 0x17
        /*001a*/ 	.short	(.L_11 - .L_10)
.L_10:
        /*001c*/ 	.word	0x00000000
        /*0020*/ 	.short	0x0003
        /*0022*/ 	.short	0x0018
        /*0024*/ 	.byte	0x00, 0xf0, 0x11, 0x00


	//----- nvinfo : EIATTR_KPARAM_INFO
	.align		4
.L_11:
        /*0028*/ 	.byte	0x04, 0x17
        /*002a*/ 	.short	(.L_13 - .L_12)
.L_12:
        /*002c*/ 	.word	0x00000000
        /*0030*/ 	.short	0x0002
        /*0032*/ 	.short	0x0010
        /*0034*/ 	.byte	0x00, 0xf5, 0x21, 0x00


	//----- nvinfo : EIATTR_KPARAM_INFO
	.align		4
.L_13:
        /*0038*/ 	.byte	0x04, 0x17
        /*003a*/ 	.short	(.L_15 - .L_14)
.L_14:
        /*003c*/ 	.word	0x00000000
        /*0040*/ 	.short	0x0001
        /*0042*/ 	.short	0x0008
        /*0044*/ 	.byte	0x00, 0xf5, 0x21, 0x00


	//----- nvinfo : EIATTR_KPARAM_INFO
	.align		4
.L_15:
        /*0048*/ 	.byte	0x04, 0x17
        /*004a*/ 	.short	(.L_17 - .L_16)
.L_16:
        /*004c*/ 	.word	0x00000000
        /*0050*/ 	.short	0x0000
        /*0052*/ 	.short	0x0000
        /*0054*/ 	.byte	0x00, 0xf5, 0x21, 0x00


	//----- nvinfo : EIATTR_SPARSE_MMA_MASK
	.align		4
.L_17:
        /*0058*/ 	.byte	0x03, 0x50
        /*005a*/ 	.short	0x0000


	//----- nvinfo : EIATTR_MAXREG_COUNT
	.align		4
        /*005c*/ 	.byte	0x03, 0x1b
        /*005e*/ 	.short	0x00ff


	//----- nvinfo : EIATTR_MERCURY_ISA_VERSION
	.align		4
        /*0060*/ 	.byte	0x03, 0x5f
        /*0062*/ 	.short	0x0101


	//----- nvinfo : EIATTR_VRC_CTA_INIT_COUNT
	.align		4
        /*0064*/ 	.byte	0x02, 0x4a
	.zero		1
	.zero		1


	//----- nvinfo : EIATTR_EXIT_INSTR_OFFSETS
	.align		4
        /*0068*/ 	.byte	0x04, 0x1c
        /*006a*/ 	.short	(.L_19 - .L_18)


	//   ....[0]....
.L_18:
        /*006c*/ 	.word	0x00000080


	//   ....[1]....
        /*0070*/ 	.word	0x00000680


	//   ....[2]....
        /*0074*/ 	.word	0x00000950


	//   ....[3]....
        /*0078*/ 	.word	0x00000b20


	//   ....[4]....
        /*007c*/ 	.word	0x00000c30


	//----- nvinfo : EIATTR_CBANK_PARAM_SIZE
	.align		4
.L_19:
        /*0080*/ 	.byte	0x03, 0x19
        /*0082*/ 	.short	0x0020


	//----- nvinfo : EIATTR_PARAM_CBANK
	.align		4
        /*0084*/ 	.byte	0x04, 0x0a
        /*0086*/ 	.short	(.L_21 - .L_20)
	.align		4
.L_20:
        /*0088*/ 	.word	index@(.nv.constant0._Z9matAddRowPiS_S_ii)
        /*008c*/ 	.short	0x0380
        /*008e*/ 	.short	0x0020


	//----- nvinfo : EIATTR_SW_WAR
	.align		4
.L_21:
        /*0090*/ 	.byte	0x04, 0x36
        /*0092*/ 	.short	(.L_23 - .L_22)
.L_22:
        /*0094*/ 	.word	0x00000008
.L_23:


//--------------------- .nv.callgraph             --------------------------
	.section	.nv.callgraph,"",@"SHT_CUDA_CALLGRAPH"
	.align	4
	.sectionentsize	8
	.align		4
        /*0000*/ 	.word	0x00000000
	.align		4
        /*0004*/ 	.word	0xffffffff
	.align		4
        /*0008*/ 	.word	0x00000000
	.align		4
        /*000c*/ 	.word	0xfffffffe
	.align		4
        /*0010*/ 	.word	0x00000000
	.align		4
        /*0014*/ 	.word	0xfffffffd
	.align		4
        /*0018*/ 	.word	0x00000000
	.align		4
        /*001c*/ 	.word	0xfffffffc


//--------------------- .text._Z9matAddRowPiS_S_ii --------------------------
	.section	.text._Z9matAddRowPiS_S_ii,"ax",@progbits
	.align	128
        .global         _Z9matAddRowPiS_S_ii
        .type           _Z9matAddRowPiS_S_ii,@function
        .size           _Z9matAddRowPiS_S_ii,(.L_x_6 - _Z9matAddRowPiS_S_ii)
        .other          _Z9matAddRowPiS_S_ii,@"STO_CUDA_ENTRY STV_DEFAULT"
_Z9matAddRowPiS_S_ii:
.text._Z9matAddRowPiS_S_ii:
[----:B------:R-:W-:Y:S01]  /*0000*/  LDC R1, c[0x0][0x37c] ;  /* 0x0000df00ff017b82 */ /* 0x000fe20000000800 */
[----:B------:R-:W0:Y:S07]  /*0010*/  S2R R3, SR_TID.X ;  /* 0x0000000000037919 */ /* 0x000e2e0000002100 */
[----:B------:R-:W0:Y:S08]  /*0020*/  S2UR UR4, SR_CTAID.X ;  /* 0x00000000000479c3 */ /* 0x000e300000002500 */
[----:B------:R-:W0:Y:S08]  /*0030*/  LDC R0, c[0x0][0x360] ;  /* 0x0000d800ff007b82 */ /* 0x000e300000000800 */
[----:B------:R-:W1:Y:S01]  /*0040*/  LDC.64 R4, c[0x0][0x398] ;  /* 0x0000e600ff047b82 */ /* 0x000e620000000a00 */
[----:B0-----:R-:W-:Y:S01]  /*0050*/  IMAD R0, R0, UR4, R3 ;  /* 0x0000000400007c24 */ /* 0x001fe2000f8e0203 */
[----:B-1----:R-:W-:-:S04]  /*0060*/  ISETP.GE.AND P0, PT, R5, 0x1, PT ;  /* 0x000000010500780c */ /* 0x002fc80003f06270 */
[----:B------:R-:W-:-:S13]  /*0070*/  ISETP.GE.OR P0, PT, R0, R4, !P0 ;  /* 0x000000040000720c */ /* 0x000fda0004706670 */
[----:B------:R-:W-:Y:S05]  /*0080*/  @P0 EXIT ;  /* 0x000000000000094d */ /* 0x000fea0003800000 */
[C---:B------:R-:W-:Y:S01]  /*0090*/  ISETP.GE.U32.AND P1, PT, R5.reuse, 0x10, PT ;  /* 0x000000100500780c */ /* 0x040fe20003f26070 */
[----:B------:R-:W0:Y:S01]  /*00a0*/  LDCU.64 UR12, c[0x0][0x358] ;  /* 0x00006b00ff0c77ac */ /* 0x000e220008000a00 */
[----:B------:R-:W-:Y:S01]  /*00b0*/  LOP3.LUT R14, R5, 0xf, RZ, 0xc0, !PT ;  /* 0x0000000f050e7812 */ /* 0x000fe200078ec0ff */
[----:B------:R-:W-:Y:S02]  /*00c0*/  IMAD R0, R0, R5, RZ ;  /* 0x0000000500007224 */ /* 0x000fe400078e02ff */
[----:B------:R-:W-:Y:S01]  /*00d0*/  IMAD.MOV.U32 R3, RZ, RZ, RZ ;  /* 0x000000ffff037224 */ /* 0x000fe200078e00ff */
[----:B------:R-:W-:-:S07]  /*00e0*/  ISETP.NE.AND P0, PT, R14, RZ, PT ;  /* 0x000000ff0e00720c */ /* 0x000fce0003f05270 */
[----:B------:R-:W-:Y:S06]  /*00f0*/  @!P1 BRA `(.L_x_0) ;  /* 0x0000000400609947 */ /* 0x000fec0003800000 */
[----:B------:R-:W1:Y:S01]  /*0100*/  LDCU.128 UR4, c[0x0][0x380] ;  /* 0x00007000ff0477ac */ /* 0x000e620008000c00 */
[----:B------:R-:W-:Y:S01]  /*0110*/  LOP3.LUT R3, R5, 0x7ffffff0, RZ, 0xc0, !PT ;  /* 0x7ffffff005037812 */ /* 0x000fe200078ec0ff */
[----:B------:R-:W-:Y:S01]  /*0120*/  IMAD.MOV.U32 R2, RZ, RZ, R0 ;  /* 0x000000ffff027224 */ /* 0x000fe200078e0000 */
[----:B------:R-:W2:Y:S02]  /*0130*/  LDCU.64 UR10, c[0x0][0x390] ;  /* 0x00007200ff0a77ac */ /* 0x000ea40008000a00 */
[----:B------:R-:W-:Y:S01]  /*0140*/  IADD3 R4, PT, PT, -R3, RZ, RZ ;  /* 0x000000ff03047210 */ /* 0x000fe20007ffe1ff */
[----:B-1----:R-:W-:Y:S02]  /*0150*/  UIADD3 UR8, UP0, UPT, UR4, 0x20, URZ ;  /* 0x0000002004087890 */ /* 0x002fe4000ff1e0ff */
[----:B------:R-:W-:Y:S02]  /*0160*/  UIADD3 UR6, UP1, UPT, UR6, 0x20, URZ ;  /* 0x0000002006067890 */ /* 0x000fe4000ff3e0ff */
[----:B--2---:R-:W-:-:S02]  /*0170*/  UIADD3 UR4, UP2, UPT, UR10, 0x20, URZ ;  /* 0x000000200a047890 */ /* 0x004fc4000ff5e0ff */
[----:B------:R-:W-:Y:S02]  /*0180*/  UIADD3.X UR9, UPT, UPT, URZ, UR5, URZ, UP0, !UPT ;  /* 0x00000005ff097290 */ /* 0x000fe400087fe4ff */
[----:B------:R-:W-:Y:S02]  /*0190*/  UIADD3.X UR7, UPT, UPT, URZ, UR7, URZ, UP1, !UPT ;  /* 0x00000007ff077290 */ /* 0x000fe40008ffe4ff */
[----:B------:R-:W-:-:S12]  /*01a0*/  UIADD3.X UR5, UPT, UPT, URZ, UR11, URZ, UP2, !UPT ;  /* 0x0000000bff057290 */ /* 0x000fd800097fe4ff */
.L_x_1:
[----:B------:R-:W-:Y:S01]  /*01b0*/  MOV R7, UR9 ;  /* 0x0000000900077c02 */ /* 0x000fe20008000f00 */
[----:B------:R-:W-:Y:S01]  /*01c0*/  IMAD.U32 R6, RZ, RZ, UR8 ;  /* 0x00000008ff067e24 */ /* 0x000fe2000f8e00ff */
[----:B------:R-:W-:Y:S01]  /*01d0*/  MOV R9, UR7 ;  /* 0x0000000700097c02 */ /* 0x000fe20008000f00 */
[----:B------:R-:W-:Y:S02]  /*01e0*/  IMAD.U32 R8, RZ, RZ, UR6 ;  /* 0x00000006ff087e24 */ /* 0x000fe4000f8e00ff */
[----:B------:R-:W-:-:S04]  /*01f0*/  IMAD.WIDE R6, R2, 0x4, R6 ;  /* 0x0000000402067825 */ /* 0x000fc800078e0206 */
[----:B------:R-:W-:Y:S01]  /*0200*/  IMAD.WIDE R8, R2, 0x4, R8 ;  /* 0x0000000402087825 */ /* 0x000fe200078e0208 */
[----:B0-----:R-:W2:Y:S04]  /*0210*/  LDG.E R12, desc[UR12][R6.64+-0x20] ;  /* 0xffffe00c060c7981 */ /* 0x001ea8000c1e1900 */
[----:B----4-:R-:W2:Y:S01]  /*0220*/  LDG.E R13, desc[UR12][R8.64+-0x20] ;  /* 0xffffe00c080d7981 */ /* 0x010ea2000c1e1900 */
[----:B------:R-:W-:Y:S01]  /*0230*/  MOV R11, UR5 ;  /* 0x00000005000b7c02 */ /* 0x000fe20008000f00 */
[----:B------:R-:W-:-:S04]  /*0240*/  IMAD.U32 R10, RZ, RZ, UR4 ;  /* 0x00000004ff0a7e24 */ /* 0x000fc8000f8e00ff */
[----:B------:R-:W-:-:S04]  /*0250*/  IMAD.WIDE R10, R2, 0x4, R10 ;  /* 0x00000004020a7825 */ /* 0x000fc800078e020a */
[----:B--2---:R-:W-:-:S05]  /*0260*/  IMAD.IADD R13, R12, 0x1, R13 ;  /* 0x000000010c0d7824 */ /* 0x004fca00078e020d */
[----:B------:R0:W-:Y:S04]  /*0270*/  STG.E desc[UR12][R10.64+-0x20], R13 ;  /* 0xffffe00d0a007986 */ /* 0x0001e8000c10190c */
[----:B------:R-:W2:Y:S04]  /*0280*/  LDG.E R12, desc[UR12][R6.64+-0x1c] ;  /* 0xffffe40c060c7981 */ /* 0x000ea8000c1e1900 */
[----:B------:R-:W2:Y:S02]  /*0290*/  LDG.E R15, desc[UR12][R8.64+-0x1c] ;  /* 0xffffe40c080f7981 */ /* 0x000ea4000c1e1900 */
[----:B--2---:R-:W-:-:S05]  /*02a0*/  IADD3 R15, PT, PT, R12, R15, RZ ;  /* 0x0000000f0c0f7210 */ /* 0x004fca0007ffe0ff */
[----:B------:R1:W-:Y:S04]  /*02b0*/  STG.E desc[UR12][R10.64+-0x1c], R15 ;  /* 0xffffe40f0a007986 */ /* 0x0003e8000c10190c */
[----:B------:R-:W2:Y:S04]  /*02c0*/  LDG.E R12, desc[UR12][R6.64+-0x18] ;  /* 0xffffe80c060c7981 */ /* 0x000ea8000c1e1900 */
[----:B------:R-:W2:Y:S02]  /*02d0*/  LDG.E R17, desc[UR12][R8.64+-0x18] ;  /* 0xffffe80c08117981 */ /* 0x000ea4000c1e1900 */
[----:B--2---:R-:W-:-:S05]  /*02e0*/  IMAD.IADD R17, R12, 0x1, R17 ;  /* 0x000000010c117824 */ /* 0x004fca00078e0211 */
[----:B------:R2:W-:Y:S04]  /*02f0*/  STG.E desc[UR12][R10.64+-0x18], R17 ;  /* 0xffffe8110a007986 */ /* 0x0005e8000c10190c */
[----:B------:R-:W3:Y:S04]  /*0300*/  LDG.E R12, desc[UR12][R6.64+-0x14] ;  /* 0xffffec0c060c7981 */ /* 0x000ee8000c1e1900 */
[----:B------:R-:W3:Y:S02]  /*0310*/  LDG.E R19, desc[UR12][R8.64+-0x14] ;  /* 0xffffec0c08137981 */ /* 0x000ee4000c1e1900 */
[----:B---3--:R-:W-:-:S05]  /*0320*/  IADD3 R19, PT, PT, R12, R19, RZ ;  /* 0x000000130c137210 */ /* 0x008fca0007ffe0ff */
[----:B------:R3:W-:Y:S04]  /*0330*/  STG.E desc[UR12][R10.64+-0x14], R19 ;  /* 0xffffec130a007986 */ /* 0x0007e8000c10190c */
[----:B------:R-:W4:Y:S04]  /*0340*/  LDG.E R12, desc[UR12][R6.64+-0x10] ;  /* 0xfffff00c060c7981 */ /* 0x000f28000c1e1900 */
[----:B0-----:R-:W4:Y:S02]  /*0350*/  LDG.E R13, desc[UR12][R8.64+-0x10] ;  /* 0xfffff00c080d7981 */ /* 0x001f24000c1e1900 */
[----:B----4-:R-:W-:-:S05]  /*0360*/  IMAD.IADD R13, R12, 0x1, R13 ;  /* 0x000000010c0d7824 */ /* 0x010fca00078e020d */
[----:B------:R0:W-:Y:S04]  /*0370*/  STG.E desc[UR12][R10.64+-0x10], R13 ;  /* 0xfffff00d0a007986 */ /* 0x0001e8000c10190c */
[----:B------:R-:W4:Y:S04]  /*0380*/  LDG.E R12, desc[UR12][R6.64+-0xc] ;  /* 0xfffff40c060c7981 */ /* 0x000f28000c1e1900 */
[----:B-1----:R-:W4:Y:S02]  /*0390*/  LDG.E R15, desc[UR12][R8.64+-0xc] ;  /* 0xfffff40c080f7981 */ /* 0x002f24000c1e1900 */
[----:B----4-:R-:W-:-:S05]  /*03a0*/  IADD3 R15, PT, PT, R12, R15, RZ ;  /* 0x0000000f0c0f7210 */ /* 0x010fca0007ffe0ff */
[----:B------:R1:W-:Y:S04]  /*03b0*/  STG.E desc[UR12][R10.64+-0xc], R15 ;  /* 0xfffff40f0a007986 */ /* 0x0003e8000c10190c */
[----:B------:R-:W4:Y:S04]  /*03c0*/  LDG.E R12, desc[UR12][R6.64+-0x8] ;  /* 0xfffff80c060c7981 */ /* 0x000f28000c1e1900 */
[----:B--2---:R-:W4:Y:S02]  /*03d0*/  LDG.E R17, desc[UR12][R8.64+-0x8] ;  /* 0xfffff80c08117981 */ /* 0x004f24000c1e1900 */
[----:B----4-:R-:W-:-:S05]  /*03e0*/  IMAD.IADD R17, R12, 0x1, R17 ;  /* 0x000000010c117824 */ /* 0x010fca00078e0211 */
[----:B------:R2:W-:Y:S04]  /*03f0*/  STG.E desc[UR12][R10.64+-0x8], R17 ;  /* 0xfffff8110a007986 */ /* 0x0005e8000c10190c */
[----:B------:R-:W4:Y:S04]  /*0400*/  LDG.E R12, desc[UR12][R6.64+-0x4] ;  /* 0xfffffc0c060c7981 */ /* 0x000f28000c1e1900 */
[----:B---3--:R-:W4:Y:S02]  /*0410*/  LDG.E R19, desc[UR12][R8.64+-0x4] ;  /* 0xfffffc0c08137981 */ /* 0x008f24000c1e1900 */
[----:B----4-:R-:W-:-:S05]  /*0420*/  IADD3 R19, PT, PT, R12, R19, RZ ;  /* 0x000000130c137210 */ /* 0x010fca0007ffe0ff */
        /* <DEDUP_REMOVED lines=21> */
[----:B------:R-:W5:Y:S04]  /*0580*/  LDG.E R12, desc[UR12][R6.64+0x14] ;  /* 0x0000140c060c7981 */ /* 0x000f68000c1e1900 */
[----:B-1----:R-:W5:Y:S02]  /*0590*/  LDG.E R15, desc[UR12][R8.64+0x14] ;  /* 0x0000140c080f7981 */ /* 0x002f64000c1e1900 */
[----:B-----5:R-:W-:-:S05]  /*05a0*/  IADD3 R15, PT, PT, R12, R15, RZ ;  /* 0x0000000f0c0f7210 */ /* 0x020fca0007ffe0ff */
[----:B------:R4:W-:Y:S04]  /*05b0*/  STG.E desc[UR12][R10.64+0x14], R15 ;  /* 0x0000140f0a007986 */ /* 0x0009e8000c10190c */
[----:B------:R-:W5:Y:S04]  /*05c0*/  LDG.E R12, desc[UR12][R6.64+0x18] ;  /* 0x0000180c060c7981 */ /* 0x000f68000c1e1900 */
[----:B--2---:R-:W5:Y:S01]  /*05d0*/  LDG.E R17, desc[UR12][R8.64+0x18] ;  /* 0x0000180c08117981 */ /* 0x004f62000c1e1900 */
[----:B------:R-:W-:Y:S02]  /*05e0*/  VIADD R4, R4, 0x10 ;  /* 0x0000001004047836 */ /* 0x000fe40000000000 */
[----:B-----5:R-:W-:-:S05]  /*05f0*/  IMAD.IADD R17, R12, 0x1, R17 ;  /* 0x000000010c117824 */ /* 0x020fca00078e0211 */
[----:B------:R4:W-:Y:S04]  /*0600*/  STG.E desc[UR12][R10.64+0x18], R17 ;  /* 0x000018110a007986 */ /* 0x0009e8000c10190c */
[----:B------:R-:W2:Y:S04]  /*0610*/  LDG.E R12, desc[UR12][R6.64+0x1c] ;  /* 0x00001c0c060c7981 */ /* 0x000ea8000c1e1900 */
[----:B---3--:R-:W2:Y:S01]  /*0620*/  LDG.E R19, desc[UR12][R8.64+0x1c] ;  /* 0x00001c0c08137981 */ /* 0x008ea2000c1e1900 */
[----:B------:R-:W-:Y:S02]  /*0630*/  ISETP.NE.AND P1, PT, R4, RZ, PT ;  /* 0x000000ff0400720c */ /* 0x000fe40003f25270 */
[----:B------:R-:W-:-:S02]  /*0640*/  IADD3 R2, PT, PT, R2, 0x10, RZ ;  /* 0x0000001002027810 */ /* 0x000fc40007ffe0ff */
[----:B--2---:R-:W-:-:S05]  /*0650*/  IADD3 R19, PT, PT, R12, R19, RZ ;  /* 0x000000130c137210 */ /* 0x004fca0007ffe0ff */
[----:B------:R4:W-:Y:S04]  /*0660*/  STG.E desc[UR12][R10.64+0x1c], R19 ;  /* 0x00001c130a007986 */ /* 0x0009e8000c10190c */
[----:B------:R-:W-:Y:S05]  /*0670*/  @P1 BRA `(.L_x_1) ;  /* 0xfffffff800cc1947 */ /* 0x000fea000383ffff */
.L_x_0:
[----:B0-----:R-:W-:Y:S05]  /*0680*/  @!P0 EXIT ;  /* 0x000000000000894d */ /* 0x001fea0003800000 */
[----:B------:R-:W-:Y:S02]  /*0690*/  ISETP.GE.U32.AND P0, PT, R14, 0x8, PT ;  /* 0x000000080e00780c */ /* 0x000fe40003f06070 */
[----:B------:R-:W-:-:S04]  /*06a0*/  LOP3.LUT R4, R5, 0x7, RZ, 0xc0, !PT ;  /* 0x0000000705047812 */ /* 0x000fc800078ec0ff */
[----:B------:R-:W-:-:S07]  /*06b0*/  ISETP.NE.AND P1, PT, R4, RZ, PT ;  /* 0x000000ff0400720c */ /* 0x000fce0003f25270 */
[----:B------:R-:W-:Y:S06]  /*06c0*/  @!P0 BRA `(.L_x_2) ;  /* 0x0000000000a08947 */ /* 0x000fec0003800000 */
[----:B------:R-:W0:Y:S01]  /*06d0*/  LDC.64 R6, c[0x0][0x380] ;  /* 0x0000e000ff067b82 */ /* 0x000e220000000a00 */
[----:B----4-:R-:W-:-:S07]  /*06e0*/  IMAD.IADD R13, R0, 0x1, R3 ;  /* 0x00000001000d7824 */ /* 0x010fce00078e0203 */
[----:B------:R-:W1:Y:S08]  /*06f0*/  LDC.64 R8, c[0x0][0x388] ;  /* 0x0000e200ff087b82 */ /* 0x000e700000000a00 */
[----:B------:R-:W2:Y:S01]  /*0700*/  LDC.64 R10, c[0x0][0x390] ;  /* 0x0000e400ff0a7b82 */ /* 0x000ea20000000a00 */
[----:B0-----:R-:W-:-:S05]  /*0710*/  IMAD.WIDE R6, R13, 0x4, R6 ;  /* 0x000000040d067825 */ /* 0x001fca00078e0206 */
[----:B------:R-:W3:Y:S01]  /*0720*/  LDG.E R2, desc[UR12][R6.64] ;  /* 0x0000000c06027981 */ /* 0x000ee2000c1e1900 */
[----:B-1----:R-:W-:-:S05]  /*0730*/  IMAD.WIDE R8, R13, 0x4, R8 ;  /* 0x000000040d087825 */ /* 0x002fca00078e0208 */
[----:B------:R-:W3:Y:S01]  /*0740*/  LDG.E R15, desc[UR12][R8.64] ;  /* 0x0000000c080f7981 */ /* 0x000ee2000c1e1900 */
[----:B--2---:R-:W-:Y:S01]  /*0750*/  IMAD.WIDE R10, R13, 0x4, R10 ;  /* 0x000000040d0a7825 */ /* 0x004fe200078e020a */
[----:B---3--:R-:W-:-:S05]  /*0760*/  IADD3 R15, PT, PT, R2, R15, RZ ;  /* 0x0000000f020f7210 */ /* 0x008fca0007ffe0ff */
[----:B------:R0:W-:Y:S04]  /*0770*/  STG.E desc[UR12][R10.64], R15 ;  /* 0x0000000f0a007986 */ /* 0x0001e8000c10190c */
[----:B------:R-:W2:Y:S04]  /*0780*/  LDG.E R2, desc[UR12][R6.64+0x4] ;  /* 0x0000040c06027981 */ /* 0x000ea8000c1e1900 */
[----:B------:R-:W2:Y:S02]  /*0790*/  LDG.E R13, desc[UR12][R8.64+0x4] ;  /* 0x0000040c080d7981 */ /* 0x000ea4000c1e1900 */
[----:B--2---:R-:W-:-:S05]  /*07a0*/  IMAD.IADD R13, R2, 0x1, R13 ;  /* 0x00000001020d7824 */ /* 0x004fca00078e020d */
[----:B------:R1:W-:Y:S04]  /*07b0*/  STG.E desc[UR12][R10.64+0x4], R13 ;  /* 0x0000040d0a007986 */ /* 0x0003e8000c10190c */
[----:B------:R-:W2:Y:S04]  /*07c0*/  LDG.E R2, desc[UR12][R6.64+0x8] ;  /* 0x0000080c06027981 */ /* 0x000ea8000c1e1900 */
[----:B------:R-:W2:Y:S02]  /*07d0*/  LDG.E R17, desc[UR12][R8.64+0x8] ;  /* 0x0000080c08117981 */ /* 0x000ea4000c1e1900 */
[----:B--2---:R-:W-:-:S05]  /*07e0*/  IADD3 R17, PT, PT, R2, R17, RZ ;  /* 0x0000001102117210 */ /* 0x004fca0007ffe0ff */
[----:B------:R2:W-:Y:S04]  /*07f0*/  STG.E desc[UR12][R10.64+0x8], R17 ;  /* 0x000008110a007986 */ /* 0x0005e8000c10190c */
[----:B------:R-:W3:Y:S04]  /*0800*/  LDG.E R2, desc[UR12][R6.64+0xc] ;  /* 0x00000c0c06027981 */ /* 0x000ee8000c1e1900 */
[----:B------:R-:W3:Y:S02]  /*0810*/  LDG.E R19, desc[UR12][R8.64+0xc] ;  /* 0x00000c0c08137981 */ /* 0x000ee4000c1e1900 */
[----:B---3--:R-:W-:-:S05]  /*0820*/  IMAD.IADD R19, R2, 0x1, R19 ;  /* 0x0000000102137824 */ /* 0x008fca00078e0213 */
[----:B------:R3:W-:Y:S04]  /*0830*/  STG.E desc[UR12][R10.64+0xc], R19 ;  /* 0x00000c130a007986 */ /* 0x0007e8000c10190c */
[----:B------:R-:W4:Y:S04]  /*0840*/  LDG.E R2, desc[UR12][R6.64+0x10] ;  /* 0x0000100c06027981 */ /* 0x000f28000c1e1900 */
[----:B0-----:R-:W4:Y:S02]  /*0850*/  LDG.E R15, desc[UR12][R8.64+0x10] ;  /* 0x0000100c080f7981 */ /* 0x001f24000c1e1900 */
[----:B----4-:R-:W-:-:S05]  /*0860*/  IADD3 R15, PT, PT, R2, R15, RZ ;  /* 0x0000000f020f7210 */ /* 0x010fca0007ffe0ff */
[----:B------:R0:W-:Y:S04]  /*0870*/  STG.E desc[UR12][R10.64+0x10], R15 ;  /* 0x0000100f0a007986 */ /* 0x0001e8000c10190c */
[----:B------:R-:W4:Y:S04]  /*0880*/  LDG.E R2, desc[UR12][R6.64+0x14] ;  /* 0x0000140c06027981 */ /* 0x000f28000c1e1900 */
[----:B-1----:R-:W4:Y:S02]  /*0890*/  LDG.E R13, desc[UR12][R8.64+0x14] ;  /* 0x0000140c080d7981 */ /* 0x002f24000c1e1900 */
[----:B----4-:R-:W-:-:S05]  /*08a0*/  IMAD.IADD R13, R2, 0x1, R13 ;  /* 0x00000001020d7824 */ /* 0x010fca00078e020d */
[----:B------:R0:W-:Y:S04]  /*08b0*/  STG.E desc[UR12][R10.64+0x14], R13 ;  /* 0x0000140d0a007986 */ /* 0x0001e8000c10190c */
[----:B------:R-:W4:Y:S04]  /*08c0*/  LDG.E R2, desc[UR12][R6.64+0x18] ;  /* 0x0000180c06027981 */ /* 0x000f28000c1e1900 */
[----:B--2---:R-:W4:Y:S02]  /*08d0*/  LDG.E R17, desc[UR12][R8.64+0x18] ;  /* 0x0000180c08117981 */ /* 0x004f24000c1e1900 */
[----:B----4-:R-:W-:-:S05]  /*08e0*/  IADD3 R17, PT, PT, R2, R17, RZ ;  /* 0x0000001102117210 */ /* 0x010fca0007ffe0ff */
[----:B------:R0:W-:Y:S04]  /*08f0*/  STG.E desc[UR12][R10.64+0x18], R17 ;  /* 0x000018110a007986 */ /* 0x0001e8000c10190c */
[----:B------:R-:W2:Y:S04]  /*0900*/  LDG.E R2, desc[UR12][R6.64+0x1c] ;  /* 0x00001c0c06027981 */ /* 0x000ea8000c1e1900 */
[----:B---3--:R-:W2:Y:S01]  /*0910*/  LDG.E R19, desc[UR12][R8.64+0x1c] ;  /* 0x00001c0c08137981 */ /* 0x008ea2000c1e1900 */
[----:B------:R-:W-:Y:S01]  /*0920*/  IADD3 R3, PT, PT, R3, 0x8, RZ ;  /* 0x0000000803037810 */ /* 0x000fe20007ffe0ff */
[----:B--2---:R-:W-:-:S05]  /*0930*/  IMAD.IADD R19, R2, 0x1, R19 ;  /* 0x0000000102137824 */ /* 0x004fca00078e0213 */
[----:B------:R0:W-:Y:S02]  /*0940*/  STG.E desc[UR12][R10.64+0x1c], R19 ;  /* 0x00001c130a007986 */ /* 0x0001e4000c10190c */
.L_x_2:
[----:B------:R-:W-:Y:S05]  /*0950*/  @!P1 EXIT ;  /* 0x000000000000994d */ /* 0x000fea0003800000 */
[----:B------:R-:W-:Y:S02]  /*0960*/  ISETP.GE.U32.AND P0, PT, R4, 0x4, PT ;  /* 0x000000040400780c */ /* 0x000fe40003f06070 */
[----:B------:R-:W-:-:S04]  /*0970*/  LOP3.LUT R2, R5, 0x3, RZ, 0xc0, !PT ;  /* 0x0000000305027812 */ /* 0x000fc800078ec0ff */
[----:B------:R-:W-:-:S07]  /*0980*/  ISETP.NE.AND P1, PT, R2, RZ, PT ;  /* 0x000000ff0200720c */ /* 0x000fce0003f25270 */
[----:B------:R-:W-:Y:S06]  /*0990*/  @!P0 BRA `(.L_x_3) ;  /* 0x0000000000608947 */ /* 0x000fec0003800000 */
[----:B------:R-:W1:Y:S01]  /*09a0*/  LDC.64 R4, c[0x0][0x380] ;  /* 0x0000e000ff047b82 */ /* 0x000e620000000a00 */
[----:B0---4-:R-:W-:-:S07]  /*09b0*/  IMAD.IADD R13, R0, 0x1, R3 ;  /* 0x00000001000d7824 */ /* 0x011fce00078e0203 */
[----:B------:R-:W0:Y:S08]  /*09c0*/  LDC.64 R6, c[0x0][0x388] ;  /* 0x0000e200ff067b82 */ /* 0x000e300000000a00 */
[----:B------:R-:W2:Y:S01]  /*09d0*/  LDC.64 R8, c[0x0][0x390] ;  /* 0x0000e400ff087b82 */ /* 0x000ea20000000a00 */
[----:B-1----:R-:W-:-:S05]  /*09e0*/  IMAD.WIDE R4, R13, 0x4, R4 ;  /* 0x000000040d047825 */ /* 0x002fca00078e0204 */
[----:B------:R-:W3:Y:S01]  /*09f0*/  LDG.E R10, desc[UR12][R4.64] ;  /* 0x0000000c040a7981 */ /* 0x000ee2000c1e1900 */
[----:B0-----:R-:W-:-:S05]  /*0a00*/  IMAD.WIDE R6, R13, 0x4, R6 ;  /* 0x000000040d067825 */ /* 0x001fca00078e0206 */
        /* <DEDUP_REMOVED lines=12> */
[----:B------:R-:W2:Y:S04]  /*0ad0*/  LDG.E R10, desc[UR12][R4.64+0xc] ;  /* 0x00000c0c040a7981 */ /* 0x000ea8000c1e1900 */
[----:B------:R-:W2:Y:S01]  /*0ae0*/  LDG.E R17, desc[UR12][R6.64+0xc] ;  /* 0x00000c0c06117981 */ /* 0x000ea2000c1e1900 */
[----:B------:R-:W-:Y:S01]  /*0af0*/  IADD3 R3, PT, PT, R3, 0x4, RZ ;  /* 0x0000000403037810 */ /* 0x000fe20007ffe0ff */
[----:B--2---:R-:W-:-:S05]  /*0b00*/  IMAD.IADD R17, R10, 0x1, R17 ;  /* 0x000000010a117824 */ /* 0x004fca00078e0211 */
[----:B------:R1:W-:Y:S02]  /*0b10*/  STG.E desc[UR12][R8.64+0xc], R17 ;  /* 0x00000c1108007986 */ /* 0x0003e4000c10190c */
.L_x_3:
[----:B------:R-:W-:Y:S05]  /*0b20*/  @!P1 EXIT ;  /* 0x000000000000994d */ /* 0x000fea0003800000 */
[----:B-1----:R-:W1:Y:S01]  /*0b30*/  LDC.64 R8, c[0x0][0x390] ;  /* 0x0000e400ff087b82 */ /* 0x002e620000000a00 */
[----:B0---4-:R-:W-:Y:S01]  /*0b40*/  IMAD.IADD R15, R0, 0x1, R3 ;  /* 0x00000001000f7824 */ /* 0x011fe200078e0203 */
[----:B------:R-:W-:-:S06]  /*0b50*/  IADD3 R0, PT, PT, -R2, RZ, RZ ;  /* 0x000000ff02007210 */ /* 0x000fcc0007ffe1ff */
[----:B------:R-:W0:Y:S08]  /*0b60*/  LDC.64 R12, c[0x0][0x380] ;  /* 0x0000e000ff0c7b82 */ /* 0x000e300000000a00 */
[----:B------:R-:W2:Y:S02]  /*0b70*/  LDC.64 R10, c[0x0][0x388] ;  /* 0x0000e200ff0a7b82 */ /* 0x000ea40000000a00 */
.L_x_4:
[----:B--2---:R-:W-:-:S04]  /*0b80*/  IMAD.WIDE R4, R15, 0x4, R10 ;  /* 0x000000040f047825 */ /* 0x004fc800078e020a */
[C---:B0-----:R-:W-:Y:S02]  /*0b90*/  IMAD.WIDE R6, R15.reuse, 0x4, R12 ;  /* 0x000000040f067825 */ /* 0x041fe400078e020c */
[----:B------:R-:W2:Y:S04]  /*0ba0*/  LDG.E R5, desc[UR12][R4.64] ;  /* 0x0000000c04057981 */ /* 0x000ea8000c1e1900 */
[----:B------:R-:W2:Y:S01]  /*0bb0*/  LDG.E R6, desc[UR12][R6.64] ;  /* 0x0000000c06067981 */ /* 0x000ea2000c1e1900 */
[----:B------:R-:W-:Y:S01]  /*0bc0*/  IADD3 R0, PT, PT, R0, 0x1, RZ ;  /* 0x0000000100007810 */ /* 0x000fe20007ffe0ff */
[C---:B-1-3--:R-:W-:Y:S01]  /*0bd0*/  IMAD.WIDE R2, R15.reuse, 0x4, R8 ;  /* 0x000000040f027825 */ /* 0x04afe200078e0208 */
[----:B------:R-:W-:Y:S02]  /*0be0*/  IADD3 R15, PT, PT, R15, 0x1, RZ ;  /* 0x000000010f0f7810 */ /* 0x000fe40007ffe0ff */
[----:B------:R-:W-:Y:S01]  /*0bf0*/  ISETP.NE.AND P0, PT, R0, RZ, PT ;  /* 0x000000ff0000720c */ /* 0x000fe20003f05270 */
[----:B--2---:R-:W-:-:S05]  /*0c00*/  IMAD.IADD R17, R6, 0x1, R5 ;  /* 0x0000000106117824 */ /* 0x004fca00078e0205 */
[----:B------:R3:W-:Y:S07]  /*0c10*/  STG.E desc[UR12][R2.64], R17 ;  /* 0x0000001102007986 */ /* 0x0007ee000c10190c */
[----:B------:R-:W-:Y:S05]  /*0c20*/  @P0 BRA `(.L_x_4) ;  /* 0xfffffffc00d40947 */ /* 0x000fea000383ffff */
[----:B------:R-:W-:Y:S05]  /*0c30*/  EXIT ;  /* 0x000000000000794d */ /* 0x000fea0003800000 */
.L_x_5:
[----:B------:R-:W-:-:S00]  /*0c40*/  BRA `(.L_x_5) ;  /* 0xfffffffc00fc7947 */ /* 0x000fc0000383ffff */
[----:B------:R-:W-:-:S00]  /*0c50*/  NOP ;  /* 0x0000000000007918 */ /* 0x000fc00000000000 */
        /* <DEDUP_REMOVED lines=10> */
.L_x_6:


//--------------------- .nv.shared.reserved.0     --------------------------
	.section	.nv.shared.reserved.0,"aw",@nobits
	.weak		__nv_reservedSMEM_offset_0_alias
	.size		__nv_reservedSMEM_offset_0_alias, 0, 64
	.other		__nv_reservedSMEM_offset_0_alias,@"STO_CUDA_RESERVED_SHARED STV_DEFAULT"
__nv_reservedSMEM_offset_0_alias:
	.zero		0
	.zero		64


//--------------------- .nv.constant0._Z9matAddRowPiS_S_ii --------------------------
	.section	.nv.constant0._Z9matAddRowPiS_S_ii,"a",@progbits
	.sectionflags	@""
	.align	4
.nv.constant0._Z9matAddRowPiS_S_ii:
	.zero		928


//--------------------- SYMBOLS --------------------------

	.type		.nv.reservedSmem.offset0,@object
	.size		.nv.reservedSmem.offset0,0x4
